//
// Generated by NVIDIA NVVM Compiler
//
// Compiler Build ID: CL-36424714
// Cuda compilation tools, release 13.0, V13.0.88
// Based on NVVM 20.0.0
//

.version 9.0
.target sm_100
.address_size 64

	// .globl	_Z19updateParticlesCUDAP8Particleif
.global .align 4 .b8 __cudart_i2opi_f[24] = {65, 144, 67, 60, 153, 149, 98, 219, 192, 221, 52, 245, 209, 87, 39, 252, 41, 21, 68, 78, 110, 131, 249, 162};

.visible .entry _Z19updateParticlesCUDAP8Particleif(
	.param .u64 .ptr .align 1 _Z19updateParticlesCUDAP8Particleif_param_0,
	.param .u32 _Z19updateParticlesCUDAP8Particleif_param_1,
	.param .f32 _Z19updateParticlesCUDAP8Particleif_param_2
)
{
	.local .align 4 .b8 	__local_depot0[28];
	.reg .b64 	%SP;
	.reg .b64 	%SPL;
	.reg .pred 	%p<18>;
	.reg .b32 	%r<85>;
	.reg .b32 	%f<62>;
	.reg .b64 	%rd<44>;
	.reg .b64 	%fd<5>;

	mov.u64 	%SPL, __local_depot0;
	ld.param.u64 	%rd17, [_Z19updateParticlesCUDAP8Particleif_param_0];
	ld.param.u32 	%r30, [_Z19updateParticlesCUDAP8Particleif_param_1];
	ld.param.f32 	%f15, [_Z19updateParticlesCUDAP8Particleif_param_2];
	add.u64 	%rd1, %SPL, 0;
	mov.u32 	%r31, %ctaid.x;
	mov.u32 	%r32, %ntid.x;
	mov.u32 	%r33, %tid.x;
	mad.lo.s32 	%r1, %r31, %r32, %r33;
	setp.ge.s32 	%p1, %r1, %r30;
	@%p1 bra 	$L__BB0_18;
	cvta.to.global.u64 	%rd19, %rd17;
	mul.wide.s32 	%rd20, %r1, 16;
	add.s64 	%rd21, %rd19, %rd20;
	add.s64 	%rd2, %rd21, 8;
	ld.global.f32 	%f1, [%rd21+8];
	ld.global.f32 	%f16, [%rd21];
	fma.rn.f32 	%f2, %f15, %f1, %f16;
	st.global.f32 	[%rd21], %f2;
	ld.global.f32 	%f3, [%rd21+12];
	ld.global.f32 	%f17, [%rd21+4];
	fma.rn.f32 	%f4, %f15, %f3, %f17;
	st.global.f32 	[%rd21+4], %f4;
	mul.f32 	%f18, %f4, 0f3F22F983;
	cvt.rni.s32.f32 	%r80, %f18;
	cvt.rn.f32.s32 	%f19, %r80;
	fma.rn.f32 	%f20, %f19, 0fBFC90FDA, %f4;
	fma.rn.f32 	%f21, %f19, 0fB3A22168, %f20;
	fma.rn.f32 	%f60, %f19, 0fA7C234C5, %f21;
	abs.f32 	%f6, %f4;
	setp.ltu.f32 	%p2, %f6, 0f47CE4780;
	@%p2 bra 	$L__BB0_9;
	setp.neu.f32 	%p3, %f6, 0f7F800000;
	@%p3 bra 	$L__BB0_4;
	mov.f32 	%f24, 0f00000000;
	mul.rn.f32 	%f60, %f4, %f24;
	mov.b32 	%r80, 0;
	bra.uni 	$L__BB0_9;
$L__BB0_4:
	mov.b32 	%r3, %f4;
	shl.b32 	%r35, %r3, 8;
	or.b32  	%r4, %r35, -2147483648;
	mov.b64 	%rd40, 0;
	mov.b32 	%r77, 0;
	mov.u64 	%rd38, __cudart_i2opi_f;
	mov.u64 	%rd39, %rd1;
$L__BB0_5:
	.pragma "nounroll";
	ld.global.nc.u32 	%r36, [%rd38];
	mad.wide.u32 	%rd24, %r36, %r4, %rd40;
	shr.u64 	%rd40, %rd24, 32;
	st.local.u32 	[%rd39], %rd24;
	add.s32 	%r77, %r77, 1;
	add.s64 	%rd39, %rd39, 4;
	add.s64 	%rd38, %rd38, 4;
	setp.ne.s32 	%p4, %r77, 6;
	@%p4 bra 	$L__BB0_5;
	shr.u32 	%r37, %r3, 23;
	st.local.u32 	[%rd1+24], %rd40;
	and.b32  	%r7, %r37, 31;
	and.b32  	%r38, %r37, 224;
	add.s32 	%r39, %r38, -128;
	shr.u32 	%r40, %r39, 5;
	mul.wide.u32 	%rd25, %r40, 4;
	sub.s64 	%rd9, %rd1, %rd25;
	ld.local.u32 	%r78, [%rd9+24];
	ld.local.u32 	%r79, [%rd9+20];
	setp.eq.s32 	%p5, %r7, 0;
	@%p5 bra 	$L__BB0_8;
	shf.l.wrap.b32 	%r78, %r79, %r78, %r7;
	ld.local.u32 	%r41, [%rd9+16];
	shf.l.wrap.b32 	%r79, %r41, %r79, %r7;
$L__BB0_8:
	shr.u32 	%r42, %r78, 30;
	shf.l.wrap.b32 	%r43, %r79, %r78, 2;
	shl.b32 	%r44, %r79, 2;
	shr.u32 	%r45, %r43, 31;
	add.s32 	%r46, %r45, %r42;
	neg.s32 	%r47, %r46;
	setp.lt.s32 	%p6, %r3, 0;
	selp.b32 	%r80, %r47, %r46, %p6;
	xor.b32  	%r48, %r43, %r3;
	shr.s32 	%r49, %r43, 31;
	xor.b32  	%r50, %r49, %r43;
	xor.b32  	%r51, %r49, %r44;
	cvt.u64.u32 	%rd26, %r50;
	shl.b64 	%rd27, %rd26, 32;
	cvt.u64.u32 	%rd28, %r51;
	or.b64  	%rd29, %rd27, %rd28;
	cvt.rn.f64.s64 	%fd1, %rd29;
	mul.f64 	%fd2, %fd1, 0d3BF921FB54442D19;
	cvt.rn.f32.f64 	%f22, %fd2;
	neg.f32 	%f23, %f22;
	setp.lt.s32 	%p7, %r48, 0;
	selp.f32 	%f60, %f23, %f22, %p7;
$L__BB0_9:
	mul.rn.f32 	%f25, %f60, %f60;
	and.b32  	%r53, %r80, 1;
	setp.eq.b32 	%p8, %r53, 1;
	selp.f32 	%f26, 0f3F800000, %f60, %p8;
	fma.rn.f32 	%f27, %f25, %f26, 0f00000000;
	fma.rn.f32 	%f28, %f25, 0f37CBAC00, 0fBAB607ED;
	selp.f32 	%f29, %f28, 0fB94D4153, %p8;
	selp.f32 	%f30, 0f3D2AAABB, 0f3C0885E4, %p8;
	fma.rn.f32 	%f31, %f29, %f25, %f30;
	selp.f32 	%f32, 0fBEFFFFFF, 0fBE2AAAA8, %p8;
	fma.rn.f32 	%f33, %f31, %f25, %f32;
	fma.rn.f32 	%f34, %f33, %f27, %f26;
	and.b32  	%r54, %r80, 2;
	setp.eq.s32 	%p9, %r54, 0;
	mov.f32 	%f35, 0f00000000;
	sub.f32 	%f36, %f35, %f34;
	selp.f32 	%f37, %f34, %f36, %p9;
	fma.rn.f32 	%f38, %f37, 0f3DCCCCCD, %f1;
	st.global.f32 	[%rd2], %f38;
	mul.f32 	%f39, %f2, 0f3F22F983;
	cvt.rni.s32.f32 	%r84, %f39;
	cvt.rn.f32.s32 	%f40, %r84;
	fma.rn.f32 	%f41, %f40, 0fBFC90FDA, %f2;
	fma.rn.f32 	%f42, %f40, 0fB3A22168, %f41;
	fma.rn.f32 	%f61, %f40, 0fA7C234C5, %f42;
	abs.f32 	%f11, %f2;
	setp.ltu.f32 	%p10, %f11, 0f47CE4780;
	@%p10 bra 	$L__BB0_17;
	setp.neu.f32 	%p11, %f11, 0f7F800000;
	@%p11 bra 	$L__BB0_12;
	mov.f32 	%f45, 0f00000000;
	mul.rn.f32 	%f61, %f2, %f45;
	mov.b32 	%r84, 0;
	bra.uni 	$L__BB0_17;
$L__BB0_12:
	mov.b32 	%r17, %f2;
	shl.b32 	%r56, %r17, 8;
	or.b32  	%r18, %r56, -2147483648;
	mov.b64 	%rd43, 0;
	mov.b32 	%r81, 0;
	mov.u64 	%rd41, __cudart_i2opi_f;
	mov.u64 	%rd42, %rd1;
$L__BB0_13:
	.pragma "nounroll";
	ld.global.nc.u32 	%r57, [%rd41];
	mad.wide.u32 	%rd32, %r57, %r18, %rd43;
	shr.u64 	%rd43, %rd32, 32;
	st.local.u32 	[%rd42], %rd32;
	add.s32 	%r81, %r81, 1;
	add.s64 	%rd42, %rd42, 4;
	add.s64 	%rd41, %rd41, 4;
	setp.ne.s32 	%p12, %r81, 6;
	@%p12 bra 	$L__BB0_13;
	shr.u32 	%r58, %r17, 23;
	st.local.u32 	[%rd1+24], %rd43;
	and.b32  	%r21, %r58, 31;
	and.b32  	%r59, %r58, 224;
	add.s32 	%r60, %r59, -128;
	shr.u32 	%r61, %r60, 5;
	mul.wide.u32 	%rd33, %r61, 4;
	sub.s64 	%rd16, %rd1, %rd33;
	ld.local.u32 	%r82, [%rd16+24];
	ld.local.u32 	%r83, [%rd16+20];
	setp.eq.s32 	%p13, %r21, 0;
	@%p13 bra 	$L__BB0_16;
	shf.l.wrap.b32 	%r82, %r83, %r82, %r21;
	ld.local.u32 	%r62, [%rd16+16];
	shf.l.wrap.b32 	%r83, %r62, %r83, %r21;
$L__BB0_16:
	shr.u32 	%r63, %r82, 30;
	shf.l.wrap.b32 	%r64, %r83, %r82, 2;
	shl.b32 	%r65, %r83, 2;
	shr.u32 	%r66, %r64, 31;
	add.s32 	%r67, %r66, %r63;
	neg.s32 	%r68, %r67;
	setp.lt.s32 	%p14, %r17, 0;
	selp.b32 	%r84, %r68, %r67, %p14;
	xor.b32  	%r69, %r64, %r17;
	shr.s32 	%r70, %r64, 31;
	xor.b32  	%r71, %r70, %r64;
	xor.b32  	%r72, %r70, %r65;
	cvt.u64.u32 	%rd34, %r71;
	shl.b64 	%rd35, %rd34, 32;
	cvt.u64.u32 	%rd36, %r72;
	or.b64  	%rd37, %rd35, %rd36;
	cvt.rn.f64.s64 	%fd3, %rd37;
	mul.f64 	%fd4, %fd3, 0d3BF921FB54442D19;
	cvt.rn.f32.f64 	%f43, %fd4;
	neg.f32 	%f44, %f43;
	setp.lt.s32 	%p15, %r69, 0;
	selp.f32 	%f61, %f44, %f43, %p15;
$L__BB0_17:
	add.s32 	%r74, %r84, 1;
	mul.rn.f32 	%f46, %f61, %f61;
	and.b32  	%r75, %r84, 1;
	setp.eq.b32 	%p16, %r75, 1;
	selp.f32 	%f47, %f61, 0f3F800000, %p16;
	fma.rn.f32 	%f48, %f46, %f47, 0f00000000;
	fma.rn.f32 	%f49, %f46, 0f37CBAC00, 0fBAB607ED;
	selp.f32 	%f50, 0fB94D4153, %f49, %p16;
	selp.f32 	%f51, 0f3C0885E4, 0f3D2AAABB, %p16;
	fma.rn.f32 	%f52, %f50, %f46, %f51;
	selp.f32 	%f53, 0fBE2AAAA8, 0fBEFFFFFF, %p16;
	fma.rn.f32 	%f54, %f52, %f46, %f53;
	fma.rn.f32 	%f55, %f54, %f48, %f47;
	and.b32  	%r76, %r74, 2;
	setp.eq.s32 	%p17, %r76, 0;
	mov.f32 	%f56, 0f00000000;
	sub.f32 	%f57, %f56, %f55;
	selp.f32 	%f58, %f55, %f57, %p17;
	fma.rn.f32 	%f59, %f58, 0fBDCCCCCD, %f3;
	st.global.f32 	[%rd2+4], %f59;
$L__BB0_18:
	ret;

}


// ===== COMPILED SASS (sm_100) =====

	.target	sm_100

	.elftype	@"ET_EXEC"


//--------------------- .note.nv.tkinfo           --------------------------
	.section	.note.nv.tkinfo,"",@"SHT_NOTE"
	.sectionflags	@"SHF_NOTE_NV_TKINFO"
	.tkinfo
        /*0018*/ 	.word	0x00000002
        /*0030*/ 	.string	""
        /*0030*/ 	.string	"ptxas"
        /*0030*/ 	.string	"Cuda compilation tools, release 13.0, V13.0.88"
        /*0030*/ 	.string	"Build cuda_13.0.r13.0/compiler.36424714_0"
        /*0030*/ 	.string	"-arch sm_100 -m 64 "



//--------------------- .note.nv.cuinfo           --------------------------
	.section	.note.nv.cuinfo,"",@"SHT_NOTE"
	.sectionflags	@"SHF_NOTE_NV_CUINFO"
        /*0018*/ 	.short	0x0002
        /*001a*/ 	.short	0x0064
        /*001c*/ 	.short	0x0082
	.zero		2


//--------------------- .nv.info                  --------------------------
	.section	.nv.info,"",@"SHT_CUDA_INFO"
	.align	4


	//----- nvinfo : EIATTR_REGCOUNT
	.align		4
        /*0000*/ 	.byte	0x04, 0x2f
        /*0002*/ 	.short	(.L_2 - .L_1)
	.align		4
.L_1:
        /*0004*/ 	.word	index@(_Z19updateParticlesCUDAP8Particleif)
        /*0008*/ 	.word	0x00000016


	//----- nvinfo : EIATTR_FRAME_SIZE
	.align		4
.L_2:
        /*000c*/ 	.byte	0x04, 0x11
        /*000e*/ 	.short	(.L_4 - .L_3)
	.align		4
.L_3:
        /*0010*/ 	.word	index@(_Z19updateParticlesCUDAP8Particleif)
        /*0014*/ 	.word	0x00000000


	//----- nvinfo : EIATTR_MIN_STACK_SIZE
	.align		4
.L_4:
        /*0018*/ 	.byte	0x04, 0x12
        /*001a*/ 	.short	(.L_6 - .L_5)
	.align		4
.L_5:
        /*001c*/ 	.word	index@(_Z19updateParticlesCUDAP8Particleif)
        /*0020*/ 	.word	0x00000000
.L_6:


//--------------------- .nv.compat                --------------------------
	.section	.nv.compat,"",@"SHT_CUDA_COMPAT_INFO"
	.align	4
        /*0000*/ 	.byte	0x02, 0x09, 0x00, 0x00, 0x02, 0x02, 0x01, 0x00, 0x02, 0x05, 0x05, 0x00, 0x03, 0x07, 0x01, 0x01
        /*0010*/ 	.byte	0x02, 0x03, 0x00, 0x00, 0x02, 0x06, 0x01, 0x00, 0x04, 0x0b, 0x08, 0x00, 0x01, 0x00, 0x00, 0x00
        /*0020*/ 	.byte	0x00, 0x00, 0x00, 0x00


//--------------------- .nv.info._Z19updateParticlesCUDAP8Particleif --------------------------
	.section	.nv.info._Z19updateParticlesCUDAP8Particleif,"",@"SHT_CUDA_INFO"
	.sectionflags	@""
	.align	4


	//----- nvinfo : EIATTR_CUDA_API_VERSION
	.align		4
        /*0000*/ 	.byte	0x04, 0x37
        /*0002*/ 	.short	(.L_8 - .L_7)
.L_7:
        /*0004*/ 	.word	0x00000082


	//----- nvinfo : EIATTR_KPARAM_INFO
	.align		4
.L_8:
        /*0008*/ 	.byte	0x04, 0x17
        /*000a*/ 	.short	(.L_10 - .L_9)
.L_9:
        /*000c*/ 	.word	0x00000000
        /*0010*/ 	.short	0x0002
        /*0012*/ 	.short	0x000c
        /*0014*/ 	.byte	0x00, 0xf0, 0x11, 0x00


	//----- nvinfo : EIATTR_KPARAM_INFO
	.align		4
.L_10:
        /*0018*/ 	.byte	0x04, 0x17
        /*001a*/ 	.short	(.L_12 - .L_11)
.L_11:
        /*001c*/ 	.word	0x00000000
        /*0020*/ 	.short	0x0001
        /*0022*/ 	.short	0x0008
        /*0024*/ 	.byte	0x00, 0xf0, 0x11, 0x00


	//----- nvinfo : EIATTR_KPARAM_INFO
	.align		4
.L_12:
        /*0028*/ 	.byte	0x04, 0x17
        /*002a*/ 	.short	(.L_14 - .L_13)
.L_13:
        /*002c*/ 	.word	0x00000000
        /*0030*/ 	.short	0x0000
        /*0032*/ 	.short	0x0000
        /*0034*/ 	.byte	0x00, 0xf5, 0x21, 0x00


	//----- nvinfo : EIATTR_SPARSE_MMA_MASK
	.align		4
.L_14:
        /*0038*/ 	.byte	0x03, 0x50
        /*003a*/ 	.short	0x0000


	//----- nvinfo : EIATTR_MAXREG_COUNT
	.align		4
        /*003c*/ 	.byte	0x03, 0x1b
        /*003e*/ 	.short	0x00ff


	//----- nvinfo : EIATTR_MERCURY_ISA_VERSION
	.align		4
        /*0040*/ 	.byte	0x03, 0x5f
        /*0042*/ 	.short	0x0101


	//----- nvinfo : EIATTR_VRC_CTA_INIT_COUNT
	.align		4
        /*0044*/ 	.byte	0x02, 0x4a
	.zero		1
	.zero		1


	//----- nvinfo : EIATTR_EXIT_INSTR_OFFSETS
	.align		4
        /*0048*/ 	.byte	0x04, 0x1c
        /*004a*/ 	.short	(.L_16 - .L_15)


	//   ....[0]....
.L_15:
        /*004c*/ 	.word	0x00000070


	//   ....[1]....
        /*0050*/ 	.word	0x000010c0


	//----- nvinfo : EIATTR_CRS_STACK_SIZE
	.align		4
.L_16:
        /*0054*/ 	.byte	0x04, 0x1e
        /*0056*/ 	.short	(.L_18 - .L_17)
.L_17:
        /*0058*/ 	.word	0x00000000


	//----- nvinfo : EIATTR_CBANK_PARAM_SIZE
	.align		4
.L_18:
        /*005c*/ 	.byte	0x03, 0x19
        /*005e*/ 	.short	0x0010


	//----- nvinfo : EIATTR_PARAM_CBANK
	.align		4
        /*0060*/ 	.byte	0x04, 0x0a
        /*0062*/ 	.short	(.L_20 - .L_19)
	.align		4
.L_19:
        /*0064*/ 	.word	index@(.nv.constant0._Z19updateParticlesCUDAP8Particleif)
        /*0068*/ 	.short	0x0380
        /*006a*/ 	.short	0x0010


	//----- nvinfo : EIATTR_SW_WAR
	.align		4
.L_20:
        /*006c*/ 	.byte	0x04, 0x36
        /*006e*/ 	.short	(.L_22 - .L_21)
.L_21:
        /*0070*/ 	.word	0x00000008
.L_22:


//--------------------- .nv.callgraph             --------------------------
	.section	.nv.callgraph,"",@"SHT_CUDA_CALLGRAPH"
	.align	4
	.sectionentsize	8
	.align		4
        /*0000*/ 	.word	0x00000000
	.align		4
        /*0004*/ 	.word	0xffffffff
	.align		4
        /*0008*/ 	.word	0x00000000
	.align		4
        /*000c*/ 	.word	0xfffffffe
	.align		4
        /*0010*/ 	.word	0x00000000
	.align		4
        /*0014*/ 	.word	0xfffffffd
	.align		4
        /*0018*/ 	.word	0x00000000
	.align		4
        /*001c*/ 	.word	0xfffffffc


//--------------------- .nv.constant4             --------------------------
	.section	.nv.constant4,"a",@progbits
	.align	8
	.align		8
.nv.constant4:
        /*0000*/ 	.dword	__cudart_i2opi_f


//--------------------- .text._Z19updateParticlesCUDAP8Particleif --------------------------
	.section	.text._Z19updateParticlesCUDAP8Particleif,"ax",@progbits
	.align	128
        .global         _Z19updateParticlesCUDAP8Particleif
        .type           _Z19updateParticlesCUDAP8Particleif,@function
        .size           _Z19updateParticlesCUDAP8Particleif,(.L_x_11 - _Z19updateParticlesCUDAP8Particleif)
        .other          _Z19updateParticlesCUDAP8Particleif,@"STO_CUDA_ENTRY STV_DEFAULT"
_Z19updateParticlesCUDAP8Particleif:
.text._Z19updateParticlesCUDAP8Particleif:
[----:B------:R-:W-:Y:S01]  /*0000*/  LDC R1, c[0x0][0x37c] ;  /* 0x0000df00ff017b82 */ /* 0x000fe20000000800 */
[----:B------:R-:W0:Y:S07]  /*0010*/  S2R R0, SR_TID.X ;  /* 0x0000000000007919 */ /* 0x000e2e0000002100 */
[----:B------:R-:W0:Y:S01]  /*0020*/  S2UR UR4, SR_CTAID.X ;  /* 0x00000000000479c3 */ /* 0x000e220000002500 */
[----:B------:R-:W1:Y:S07]  /*0030*/  LDCU UR5, c[0x0][0x388] ;  /* 0x00007100ff0577ac */ /* 0x000e6e0008000800 */
[----:B------:R-:W0:Y:S02]  /*0040*/  LDC R5, c[0x0][0x360] ;  /* 0x0000d800ff057b82 */ /* 0x000e240000000800 */
[----:B0-----:R-:W-:-:S05]  /*0050*/  IMAD R5, R5, UR4, R0 ;  /* 0x0000000405057c24 */ /* 0x001fca000f8e0200 */
[----:B-1----:R-:W-:-:S13]  /*0060*/  ISETP.GE.AND P0, PT, R5, UR5, PT ;  /* 0x0000000505007c0c */ /* 0x002fda000bf06270 */
[----:B------:R-:W-:Y:S05]  /*0070*/  @P0 EXIT ;  /* 0x000000000000094d */ /* 0x000fea0003800000 */
[----:B------:R-:W0:Y:S01]  /*0080*/  LDC.64 R2, c[0x0][0x380] ;  /* 0x0000e000ff027b82 */ /* 0x000e220000000a00 */
[----:B------:R-:W1:Y:S01]  /*0090*/  LDCU.64 UR6, c[0x0][0x358] ;  /* 0x00006b00ff0677ac */ /* 0x000e620008000a00 */
[----:B------:R-:W2:Y:S01]  /*00a0*/  LDCU UR4, c[0x0][0x38c] ;  /* 0x00007180ff0477ac */ /* 0x000ea20008000800 */
[----:B0-----:R-:W-:-:S05]  /*00b0*/  IMAD.WIDE R2, R5, 0x10, R2 ;  /* 0x0000001005027825 */ /* 0x001fca00078e0202 */
[----:B-1----:R-:W2:Y:S04]  /*00c0*/  LDG.E R4, desc[UR6][R2.64+0xc] ;  /* 0x00000c0602047981 */ /* 0x002ea8000c1e1900 */
[----:B------:R-:W2:Y:S04]  /*00d0*/  LDG.E R9, desc[UR6][R2.64+0x4] ;  /* 0x0000040602097981 */ /* 0x000ea8000c1e1900 */
[----:B------:R-:W3:Y:S04]  /*00e0*/  LDG.E R7, desc[UR6][R2.64+0x8] ;  /* 0x0000080602077981 */ /* 0x000ee8000c1e1900 */
[----:B------:R-:W3:Y:S01]  /*00f0*/  LDG.E R0, desc[UR6][R2.64] ;  /* 0x0000000602007981 */ /* 0x000ee2000c1e1900 */
[----:B------:R-:W-:Y:S01]  /*0100*/  BSSY.RECONVERGENT B0, `(.L_x_0) ;  /* 0x000006d000007945 */ /* 0x000fe20003800200 */
[----:B--2---:R-:W-:-:S04]  /*0110*/  FFMA R9, R4, UR4, R9 ;  /* 0x0000000404097c23 */ /* 0x004fc80008000009 */
[C---:B------:R-:W-:Y:S01]  /*0120*/  FMUL R6, R9.reuse, 0.63661974668502807617 ;  /* 0x3f22f98309067820 */ /* 0x040fe20000400000 */
[----:B------:R0:W-:Y:S01]  /*0130*/  STG.E desc[UR6][R2.64+0x4], R9 ;  /* 0x0000040902007986 */ /* 0x0001e2000c101906 */
[----:B------:R-:W-:Y:S02]  /*0140*/  FSETP.GE.AND P0, PT, |R9|, 105615, PT ;  /* 0x47ce47800900780b */ /* 0x000fe40003f06200 */
[----:B------:R-:W1:Y:S01]  /*0150*/  F2I.NTZ R19, R6 ;  /* 0x0000000600137305 */ /* 0x000e620000203100 */
[----:B---3--:R-:W-:-:S05]  /*0160*/  FFMA R5, R7, UR4, R0 ;  /* 0x0000000407057c23 */ /* 0x008fca0008000000 */
[----:B------:R0:W-:Y:S01]  /*0170*/  STG.E desc[UR6][R2.64], R5 ;  /* 0x0000000502007986 */ /* 0x0001e2000c101906 */
[----:B-1----:R-:W-:-:S05]  /*0180*/  I2FP.F32.S32 R0, R19 ;  /* 0x0000001300007245 */ /* 0x002fca0000201400 */
[----:B------:R-:W-:-:S04]  /*0190*/  FFMA R11, R0, -1.5707962512969970703, R9 ;  /* 0xbfc90fda000b7823 */ /* 0x000fc80000000009 */
[----:B------:R-:W-:-:S04]  /*01a0*/  FFMA R11, R0, -7.5497894158615963534e-08, R11 ;  /* 0xb3a22168000b7823 */ /* 0x000fc8000000000b */
[----:B------:R-:W-:Y:S01]  /*01b0*/  FFMA R0, R0, -5.3903029534742383927e-15, R11 ;  /* 0xa7c234c500007823 */ /* 0x000fe2000000000b */
[----:B0-----:R-:W-:Y:S06]  /*01c0*/  @!P0 BRA `(.L_x_1) ;  /* 0x0000000400808947 */ /* 0x001fec0003800000 */
[----:B------:R-:W-:-:S13]  /*01d0*/  FSETP.NEU.AND P0, PT, |R9|, +INF , PT ;  /* 0x7f8000000900780b */ /* 0x000fda0003f0d200 */
[----:B------:R-:W-:Y:S01]  /*01e0*/  @!P0 FMUL R0, RZ, R9 ;  /* 0x00000009ff008220 */ /* 0x000fe20000400000 */
[----:B------:R-:W-:Y:S01]  /*01f0*/  @!P0 IMAD.MOV.U32 R19, RZ, RZ, RZ ;  /* 0x000000ffff138224 */ /* 0x000fe200078e00ff */
[----:B------:R-:W-:Y:S06]  /*0200*/  @!P0 BRA `(.L_x_1) ;  /* 0x0000000400708947 */ /* 0x000fec0003800000 */
[----:B------:R-:W-:Y:S01]  /*0210*/  IMAD.SHL.U32 R6, R9, 0x100, RZ ;  /* 0x0000010009067824 */ /* 0x000fe200078e00ff */
[----:B------:R-:W0:Y:S01]  /*0220*/  LDCU.64 UR8, c[0x4][URZ] ;  /* 0x01000000ff0877ac */ /* 0x000e220008000a00 */
[----:B------:R-:W-:Y:S02]  /*0230*/  IMAD.MOV.U32 R0, RZ, RZ, RZ ;  /* 0x000000ffff007224 */ /* 0x000fe400078e00ff */
[----:B------:R-:W-:Y:S01]  /*0240*/  IMAD.MOV.U32 R19, RZ, RZ, RZ ;  /* 0x000000ffff137224 */ /* 0x000fe200078e00ff */
[----:B------:R-:W-:Y:S01]  /*0250*/  LOP3.LUT R8, R6, 0x80000000, RZ, 0xfc, !PT ;  /* 0x8000000006087812 */ /* 0x000fe200078efcff */
[----:B------:R-:W-:Y:S01]  /*0260*/  UMOV UR5, URZ ;  /* 0x000000ff00057c82 */ /* 0x000fe20008000000 */
[----:B------:R-:W-:-:S05]  /*0270*/  UMOV UR4, URZ ;  /* 0x000000ff00047c82 */ /* 0x000fca0008000000 */
.L_x_2:
[----:B0-----:R-:W-:Y:S02]  /*0280*/  IMAD.U32 R12, RZ, RZ, UR8 ;  /* 0x00000008ff0c7e24 */ /* 0x001fe4000f8e00ff */
[----:B------:R-:W-:-:S05]  /*0290*/  IMAD.U32 R13, RZ, RZ, UR9 ;  /* 0x00000009ff0d7e24 */ /* 0x000fca000f8e00ff */
[----:B------:R-:W2:Y:S01]  /*02a0*/  LDG.E.CONSTANT R11, desc[UR6][R12.64] ;  /* 0x000000060c0b7981 */ /* 0x000ea2000c1e9900 */
[----:B------:R-:W-:Y:S01]  /*02b0*/  UIADD3 UR4, UPT, UPT, UR4, 0x1, URZ ;  /* 0x0000000104047890 */ /* 0x000fe2000fffe0ff */
[C---:B------:R-:W-:Y:S01]  /*02c0*/  ISETP.EQ.AND P0, PT, R19.reuse, RZ, PT ;  /* 0x000000ff1300720c */ /* 0x040fe20003f02270 */
[----:B------:R-:W-:Y:S01]  /*02d0*/  UIADD3 UR8, UP1, UPT, UR8, 0x4, URZ ;  /* 0x0000000408087890 */ /* 0x000fe2000ff3e0ff */
[C---:B------:R-:W-:Y:S01]  /*02e0*/  ISETP.EQ.AND P1, PT, R19.reuse, 0x4, PT ;  /* 0x000000041300780c */ /* 0x040fe20003f22270 */
[----:B------:R-:W-:Y:S01]  /*02f0*/  UISETP.NE.AND UP0, UPT, UR4, 0x6, UPT ;  /* 0x000000060400788c */ /* 0x000fe2000bf05270 */
[C---:B------:R-:W-:Y:S01]  /*0300*/  ISETP.EQ.AND P2, PT, R19.reuse, 0x8, PT ;  /* 0x000000081300780c */ /* 0x040fe20003f42270 */
[----:B------:R-:W-:Y:S01]  /*0310*/  UIADD3.X UR9, UPT, UPT, URZ, UR9, URZ, UP1, !UPT ;  /* 0x00000009ff097290 */ /* 0x000fe20008ffe4ff */
[C---:B------:R-:W-:Y:S02]  /*0320*/  ISETP.EQ.AND P3, PT, R19.reuse, 0xc, PT ;  /* 0x0000000c1300780c */ /* 0x040fe40003f62270 */
[----:B------:R-:W-:-:S02]  /*0330*/  ISETP.EQ.AND P4, PT, R19, 0x10, PT ;  /* 0x000000101300780c */ /* 0x000fc40003f82270 */
[C---:B------:R-:W-:Y:S02]  /*0340*/  ISETP.EQ.AND P5, PT, R19.reuse, 0x14, PT ;  /* 0x000000141300780c */ /* 0x040fe40003fa2270 */
[----:B------:R-:W-:Y:S01]  /*0350*/  IADD3 R19, PT, PT, R19, 0x4, RZ ;  /* 0x0000000413137810 */ /* 0x000fe20007ffe0ff */
[----:B--2---:R-:W-:-:S03]  /*0360*/  IMAD.WIDE.U32 R10, R11, R8, RZ ;  /* 0x000000080b0a7225 */ /* 0x004fc600078e00ff */
[----:B------:R-:W-:-:S04]  /*0370*/  IADD3 R10, P6, PT, R10, R0, RZ ;  /* 0x000000000a0a7210 */ /* 0x000fc80007fde0ff */
[----:B------:R-:W-:Y:S01]  /*0380*/  IADD3.X R0, PT, PT, R11, UR5, RZ, P6, !PT ;  /* 0x000000050b007c10 */ /* 0x000fe2000b7fe4ff */
[--C-:B------:R-:W-:Y:S01]  /*0390*/  @P1 IMAD.MOV.U32 R14, RZ, RZ, R10.reuse ;  /* 0x000000ffff0e1224 */ /* 0x100fe200078e000a */
[----:B------:R-:W-:Y:S01]  /*03a0*/  @P0 MOV R6, R10 ;  /* 0x0000000a00060202 */ /* 0x000fe20000000f00 */
[--C-:B------:R-:W-:Y:S02]  /*03b0*/  @P2 IMAD.MOV.U32 R15, RZ, RZ, R10.reuse ;  /* 0x000000ffff0f2224 */ /* 0x100fe400078e000a */
[--C-:B------:R-:W-:Y:S02]  /*03c0*/  @P3 IMAD.MOV.U32 R16, RZ, RZ, R10.reuse ;  /* 0x000000ffff103224 */ /* 0x100fe400078e000a */
[--C-:B------:R-:W-:Y:S02]  /*03d0*/  @P4 IMAD.MOV.U32 R17, RZ, RZ, R10.reuse ;  /* 0x000000ffff114224 */ /* 0x100fe400078e000a */
[----:B------:R-:W-:Y:S01]  /*03e0*/  @P5 IMAD.MOV.U32 R18, RZ, RZ, R10 ;  /* 0x000000ffff125224 */ /* 0x000fe200078e000a */
[----:B------:R-:W-:Y:S06]  /*03f0*/  BRA.U UP0, `(.L_x_2) ;  /* 0xfffffffd00a07547 */ /* 0x000fec000b83ffff */
[----:B------:R-:W-:Y:S01]  /*0400*/  SHF.R.U32.HI R10, RZ, 0x17, R9 ;  /* 0x00000017ff0a7819 */ /* 0x000fe20000011609 */
[----:B------:R-:W-:Y:S03]  /*0410*/  BSSY.RECONVERGENT B1, `(.L_x_3) ;  /* 0x0000029000017945 */ /* 0x000fe60003800200 */
[C---:B------:R-:W-:Y:S02]  /*0420*/  LOP3.LUT R8, R10.reuse, 0xe0, RZ, 0xc0, !PT ;  /* 0x000000e00a087812 */ /* 0x040fe400078ec0ff */
[----:B------:R-:W-:-:S03]  /*0430*/  LOP3.LUT P6, RZ, R10, 0x1f, RZ, 0xc0, !PT ;  /* 0x0000001f0aff7812 */ /* 0x000fc600078cc0ff */
[----:B------:R-:W-:-:S05]  /*0440*/  VIADD R8, R8, 0xffffff80 ;  /* 0xffffff8008087836 */ /* 0x000fca0000000000 */
[----:B------:R-:W-:-:S05]  /*0450*/  SHF.R.U32.HI R8, RZ, 0x5, R8 ;  /* 0x00000005ff087819 */ /* 0x000fca0000011608 */
[----:B------:R-:W-:-:S05]  /*0460*/  IMAD.U32 R19, R8, -0x4, RZ ;  /* 0xfffffffc08137824 */ /* 0x000fca00078e00ff */
[C---:B------:R-:W-:Y:S02]  /*0470*/  ISETP.EQ.AND P3, PT, R19.reuse, -0x18, PT ;  /* 0xffffffe81300780c */ /* 0x040fe40003f62270 */
[C---:B------:R-:W-:Y:S02]  /*0480*/  ISETP.EQ.AND P4, PT, R19.reuse, -0x14, PT ;  /* 0xffffffec1300780c */ /* 0x040fe40003f82270 */
[C---:B------:R-:W-:Y:S02]  /*0490*/  ISETP.EQ.AND P2, PT, R19.reuse, -0x10, PT ;  /* 0xfffffff01300780c */ /* 0x040fe40003f42270 */
[C---:B------:R-:W-:Y:S02]  /*04a0*/  ISETP.EQ.AND P1, PT, R19.reuse, -0xc, PT ;  /* 0xfffffff41300780c */ /* 0x040fe40003f22270 */
[C---:B------:R-:W-:Y:S02]  /*04b0*/  ISETP.EQ.AND P0, PT, R19.reuse, -0x8, PT ;  /* 0xfffffff81300780c */ /* 0x040fe40003f02270 */
[----:B------:R-:W-:-:S03]  /*04c0*/  ISETP.EQ.AND P5, PT, R19, RZ, PT ;  /* 0x000000ff1300720c */ /* 0x000fc60003fa2270 */
[--C-:B------:R-:W-:Y:S01]  /*04d0*/  @P3 IMAD.MOV.U32 R8, RZ, RZ, R6.reuse ;  /* 0x000000ffff083224 */ /* 0x100fe200078e0006 */
[C---:B------:R-:W-:Y:S01]  /*04e0*/  ISETP.EQ.AND P3, PT, R19.reuse, -0x4, PT ;  /* 0xfffffffc1300780c */ /* 0x040fe20003f62270 */
[----:B------:R-:W-:Y:S02]  /*04f0*/  @P4 IMAD.MOV.U32 R11, RZ, RZ, R6 ;  /* 0x000000ffff0b4224 */ /* 0x000fe400078e0006 */
[----:B------:R-:W-:Y:S01]  /*0500*/  @P4 IMAD.MOV.U32 R8, RZ, RZ, R14 ;  /* 0x000000ffff084224 */ /* 0x000fe200078e000e */
[----:B------:R-:W-:Y:S01]  /*0510*/  ISETP.EQ.AND P4, PT, R19, 0x4, PT ;  /* 0x000000041300780c */ /* 0x000fe20003f82270 */
[--C-:B------:R-:W-:Y:S01]  /*0520*/  @P2 IMAD.MOV.U32 R8, RZ, RZ, R15.reuse ;  /* 0x000000ffff082224 */ /* 0x100fe200078e000f */
[----:B------:R-:W-:Y:S01]  /*0530*/  @P2 MOV R11, R14 ;  /* 0x0000000e000b2202 */ /* 0x000fe20000000f00 */
[----:B------:R-:W-:Y:S02]  /*0540*/  @P1 IMAD.MOV.U32 R11, RZ, RZ, R15 ;  /* 0x000000ffff0b1224 */ /* 0x000fe400078e000f */
[----:B------:R-:W-:-:S02]  /*0550*/  @P0 IMAD.MOV.U32 R11, RZ, RZ, R16 ;  /* 0x000000ffff0b0224 */ /* 0x000fc400078e0010 */
[----:B------:R-:W-:Y:S02]  /*0560*/  @P1 IMAD.MOV.U32 R8, RZ, RZ, R16 ;  /* 0x000000ffff081224 */ /* 0x000fe400078e0010 */
[----:B------:R-:W-:Y:S01]  /*0570*/  @P3 MOV R11, R17 ;  /* 0x00000011000b3202 */ /* 0x000fe20000000f00 */
[----:B------:R-:W-:Y:S02]  /*0580*/  @P5 IMAD.MOV.U32 R11, RZ, RZ, R18 ;  /* 0x000000ffff0b5224 */ /* 0x000fe400078e0012 */
[----:B------:R-:W-:Y:S02]  /*0590*/  @P0 IMAD.MOV.U32 R8, RZ, RZ, R17 ;  /* 0x000000ffff080224 */ /* 0x000fe400078e0011 */
[----:B------:R-:W-:Y:S02]  /*05a0*/  @P4 IMAD.MOV.U32 R11, RZ, RZ, R0 ;  /* 0x000000ffff0b4224 */ /* 0x000fe400078e0000 */
[----:B------:R-:W-:Y:S02]  /*05b0*/  @P3 IMAD.MOV.U32 R8, RZ, RZ, R18 ;  /* 0x000000ffff083224 */ /* 0x000fe400078e0012 */
[----:B------:R-:W-:-:S02]  /*05c0*/  @P5 IMAD.MOV.U32 R8, RZ, RZ, R0 ;  /* 0x000000ffff085224 */ /* 0x000fc400078e0000 */
[----:B------:R-:W-:Y:S01]  /*05d0*/  IMAD.MOV.U32 R12, RZ, RZ, R11 ;  /* 0x000000ffff0c7224 */ /* 0x000fe200078e000b */
[----:B------:R-:W-:Y:S06]  /*05e0*/  @!P6 BRA `(.L_x_4) ;  /* 0x00000000002ce947 */ /* 0x000fec0003800000 */
[----:B------:R-:W-:Y:S01]  /*05f0*/  @P2 MOV R13, R6 ;  /* 0x00000006000d2202 */ /* 0x000fe20000000f00 */
[----:B------:R-:W-:Y:S01]  /*0600*/  @P1 IMAD.MOV.U32 R13, RZ, RZ, R14 ;  /* 0x000000ffff0d1224 */ /* 0x000fe200078e000e */
[----:B------:R-:W-:Y:S01]  /*0610*/  LOP3.LUT R11, R10, 0x1f, RZ, 0xc0, !PT ;  /* 0x0000001f0a0b7812 */ /* 0x000fe200078ec0ff */
[----:B------:R-:W-:Y:S01]  /*0620*/  @P0 IMAD.MOV.U32 R13, RZ, RZ, R15 ;  /* 0x000000ffff0d0224 */ /* 0x000fe200078e000f */
[----:B------:R-:W-:Y:S01]  /*0630*/  ISETP.EQ.AND P0, PT, R19, 0x8, PT ;  /* 0x000000081300780c */ /* 0x000fe20003f02270 */
[----:B------:R-:W-:Y:S01]  /*0640*/  @P3 IMAD.MOV.U32 R13, RZ, RZ, R16 ;  /* 0x000000ffff0d3224 */ /* 0x000fe200078e0010 */
[----:B------:R-:W-:Y:S01]  /*0650*/  SHF.L.W.U32.HI R8, R12, R11, R8 ;  /* 0x0000000b0c087219 */ /* 0x000fe20000010e08 */
[----:B------:R-:W-:Y:S02]  /*0660*/  @P5 IMAD.MOV.U32 R13, RZ, RZ, R17 ;  /* 0x000000ffff0d5224 */ /* 0x000fe400078e0011 */
[----:B------:R-:W-:-:S08]  /*0670*/  @P4 IMAD.MOV.U32 R13, RZ, RZ, R18 ;  /* 0x000000ffff0d4224 */ /* 0x000fd000078e0012 */
[----:B------:R-:W-:-:S04]  /*0680*/  @P0 MOV R13, R0 ;  /* 0x00000000000d0202 */ /* 0x000fc80000000f00 */
[----:B------:R-:W-:-:S07]  /*0690*/  SHF.L.W.U32.HI R12, R13, R11, R12 ;  /* 0x0000000b0d0c7219 */ /* 0x000fce0000010e0c */
.L_x_4:
[----:B------:R-:W-:Y:S05]  /*06a0*/  BSYNC.RECONVERGENT B1 ;  /* 0x0000000000017941 */ /* 0x000fea0003800200 */
.L_x_3:
[C---:B------:R-:W-:Y:S01]  /*06b0*/  SHF.L.W.U32.HI R19, R12.reuse, 0x2, R8 ;  /* 0x000000020c137819 */ /* 0x040fe20000010e08 */
[----:B------:R-:W-:Y:S01]  /*06c0*/  IMAD.SHL.U32 R10, R12, 0x4, RZ ;  /* 0x000000040c0a7824 */ /* 0x000fe200078e00ff */
[----:B------:R-:W-:Y:S01]  /*06d0*/  UMOV UR4, 0x54442d19 ;  /* 0x54442d1900047882 */ /* 0x000fe20000000000 */
[----:B------:R-:W-:Y:S01]  /*06e0*/  UMOV UR5, 0x3bf921fb ;  /* 0x3bf921fb00057882 */ /* 0x000fe20000000000 */
[----:B------:R-:W-:Y:S02]  /*06f0*/  SHF.R.S32.HI R0, RZ, 0x1f, R19 ;  /* 0x0000001fff007819 */ /* 0x000fe40000011413 */
[----:B------:R-:W-:Y:S02]  /*0700*/  ISETP.GE.AND P0, PT, R9, RZ, PT ;  /* 0x000000ff0900720c */ /* 0x000fe40003f06270 */
[C---:B------:R-:W-:Y:S02]  /*0710*/  LOP3.LUT R10, R0.reuse, R10, RZ, 0x3c, !PT ;  /* 0x0000000a000a7212 */ /* 0x040fe400078e3cff */
[----:B------:R-:W-:-:S02]  /*0720*/  LOP3.LUT R11, R0, R19, RZ, 0x3c, !PT ;  /* 0x00000013000b7212 */ /* 0x000fc400078e3cff */
[----:B------:R-:W-:Y:S02]  /*0730*/  SHF.R.U32.HI R8, RZ, 0x1e, R8 ;  /* 0x0000001eff087819 */ /* 0x000fe40000011608 */
[C---:B------:R-:W-:Y:S02]  /*0740*/  LOP3.LUT R9, R19.reuse, R9, RZ, 0x3c, !PT ;  /* 0x0000000913097212 */ /* 0x040fe400078e3cff */
[----:B------:R-:W0:Y:S01]  /*0750*/  I2F.F64.S64 R10, R10 ;  /* 0x0000000a000a7312 */ /* 0x000e220000301c00 */
[----:B------:R-:W-:Y:S02]  /*0760*/  LEA.HI R19, R19, R8, RZ, 0x1 ;  /* 0x0000000813137211 */ /* 0x000fe400078f08ff */
[----:B------:R-:W-:-:S03]  /*0770*/  ISETP.GE.AND P1, PT, R9, RZ, PT ;  /* 0x000000ff0900720c */ /* 0x000fc60003f26270 */
[----:B------:R-:W-:-:S04]  /*0780*/  IMAD.MOV R0, RZ, RZ, -R19 ;  /* 0x000000ffff007224 */ /* 0x000fc800078e0a13 */
[----:B------:R-:W-:Y:S01]  /*0790*/  @!P0 IMAD.MOV.U32 R19, RZ, RZ, R0 ;  /* 0x000000ffff138224 */ /* 0x000fe200078e0000 */
[----:B0-----:R-:W-:-:S10]  /*07a0*/  DMUL R12, R10, UR4 ;  /* 0x000000040a0c7c28 */ /* 0x001fd40008000000 */
[----:B------:R-:W0:Y:S02]  /*07b0*/  F2F.F32.F64 R12, R12 ;  /* 0x0000000c000c7310 */ /* 0x000e240000301000 */
[----:B0-----:R-:W-:-:S07]  /*07c0*/  FSEL R0, -R12, R12, !P1 ;  /* 0x0000000c0c007208 */ /* 0x001fce0004800100 */
.L_x_1:
[----:B------:R-:W-:Y:S05]  /*07d0*/  BSYNC.RECONVERGENT B0 ;  /* 0x0000000000007941 */ /* 0x000fea0003800200 */
.L_x_0:
[----:B------:R-:W-:Y:S02]  /*07e0*/  IMAD.MOV.U32 R8, RZ, RZ, 0x37cbac00 ;  /* 0x37cbac00ff087424 */ /* 0x000fe400078e00ff */
[----:B------:R-:W-:Y:S01]  /*07f0*/  FMUL R9, R0, R0 ;  /* 0x0000000000097220 */ /* 0x000fe20000400000 */
[----:B------:R-:W-:Y:S01]  /*0800*/  LOP3.LUT R11, R19, 0x1, RZ, 0xc0, !PT ;  /* 0x00000001130b7812 */ /* 0x000fe200078ec0ff */
[----:B------:R-:W-:Y:S01]  /*0810*/  IMAD.MOV.U32 R12, RZ, RZ, 0x3d2aaabb ;  /* 0x3d2aaabbff0c7424 */ /* 0x000fe200078e00ff */
[----:B------:R-:W-:Y:S01]  /*0820*/  MOV R13, 0x3effffff ;  /* 0x3effffff000d7802 */ /* 0x000fe20000000f00 */
[----:B------:R-:W-:Y:S01]  /*0830*/  FFMA R10, R9, R8, -0.0013887860113754868507 ;  /* 0xbab607ed090a7423 */ /* 0x000fe20000000008 */
[----:B------:R-:W-:Y:S01]  /*0840*/  ISETP.NE.U32.AND P0, PT, R11, 0x1, PT ;  /* 0x000000010b00780c */ /* 0x000fe20003f05070 */
[----:B------:R-:W-:Y:S01]  /*0850*/  BSSY.RECONVERGENT B0, `(.L_x_5) ;  /* 0x0000073000007945 */ /* 0x000fe20003800200 */
[----:B------:R-:W-:Y:S02]  /*0860*/  LOP3.LUT P1, RZ, R19, 0x2, RZ, 0xc0, !PT ;  /* 0x0000000213ff7812 */ /* 0x000fe4000782c0ff */
[----:B------:R-:W-:-:S02]  /*0870*/  FSEL R10, R10, -0.00019574658654164522886, !P0 ;  /* 0xb94d41530a0a7808 */ /* 0x000fc40004000000 */
[----:B------:R-:W-:Y:S02]  /*0880*/  FSEL R12, R12, 0.0083327032625675201416, !P0 ;  /* 0x3c0885e40c0c7808 */ /* 0x000fe40004000000 */
[----:B------:R-:W-:Y:S02]  /*0890*/  FSEL R0, R0, 1, P0 ;  /* 0x3f80000000007808 */ /* 0x000fe40000000000 */
[----:B------:R-:W-:Y:S01]  /*08a0*/  FSEL R13, -R13, -0.16666662693023681641, !P0 ;  /* 0xbe2aaaa80d0d7808 */ /* 0x000fe20004000100 */
[----:B------:R-:W-:Y:S01]  /*08b0*/  FFMA R10, R9, R10, R12 ;  /* 0x0000000a090a7223 */ /* 0x000fe2000000000c */
[----:B------:R-:W-:Y:S01]  /*08c0*/  FSETP.GE.AND P0, PT, |R5|, 105615, PT ;  /* 0x47ce47800500780b */ /* 0x000fe20003f06200 */
[C---:B------:R-:W-:Y:S02]  /*08d0*/  FFMA R11, R9.reuse, R0, RZ ;  /* 0x00000000090b7223 */ /* 0x040fe400000000ff */
[----:B------:R-:W-:Y:S01]  /*08e0*/  FFMA R10, R9, R10, R13 ;  /* 0x0000000a090a7223 */ /* 0x000fe2000000000d */
[----:B------:R-:W-:-:S03]  /*08f0*/  FMUL R9, R5, 0.63661974668502807617 ;  /* 0x3f22f98305097820 */ /* 0x000fc60000400000 */
[----:B------:R-:W-:-:S03]  /*0900*/  FFMA R0, R11, R10, R0 ;  /* 0x0000000a0b007223 */ /* 0x000fc60000000000 */
[----:B------:R-:W0:Y:S01]  /*0910*/  F2I.NTZ R9, R9 ;  /* 0x0000000900097305 */ /* 0x000e220000203100 */
[----:B------:R-:W-:-:S04]  /*0920*/  @P1 FADD R0, RZ, -R0 ;  /* 0x80000000ff001221 */ /* 0x000fc80000000000 */
[----:B------:R-:W-:-:S05]  /*0930*/  FFMA R7, R0, 0.10000000149011611938, R7 ;  /* 0x3dcccccd00077823 */ /* 0x000fca0000000007 */
[----:B------:R1:W-:Y:S01]  /*0940*/  STG.E desc[UR6][R2.64+0x8], R7 ;  /* 0x0000080702007986 */ /* 0x0003e2000c101906 */
[----:B0-----:R-:W-:-:S05]  /*0950*/  I2FP.F32.S32 R0, R9 ;  /* 0x0000000900007245 */ /* 0x001fca0000201400 */
[----:B------:R-:W-:-:S04]  /*0960*/  FFMA R11, R0, -1.5707962512969970703, R5 ;  /* 0xbfc90fda000b7823 */ /* 0x000fc80000000005 */
[----:B------:R-:W-:-:S04]  /*0970*/  FFMA R11, R0, -7.5497894158615963534e-08, R11 ;  /* 0xb3a22168000b7823 */ /* 0x000fc8000000000b */
[----:B------:R-:W-:Y:S01]  /*0980*/  FFMA R0, R0, -5.3903029534742383927e-15, R11 ;  /* 0xa7c234c500007823 */ /* 0x000fe2000000000b */
[----:B-1----:R-:W-:Y:S06]  /*0990*/  @!P0 BRA `(.L_x_6) ;  /* 0x0000000400788947 */ /* 0x002fec0003800000 */
        /* <DEDUP_REMOVED lines=11> */
.L_x_7:
[----:B0-----:R-:W-:Y:S01]  /*0a50*/  IMAD.U32 R12, RZ, RZ, UR8 ;  /* 0x00000008ff0c7e24 */ /* 0x001fe2000f8e00ff */
[----:B------:R-:W-:-:S05]  /*0a60*/  MOV R13, UR9 ;  /* 0x00000009000d7c02 */ /* 0x000fca0008000f00 */
        /* <DEDUP_REMOVED lines=10> */
[C---:B------:R-:W-:Y:S01]  /*0b10*/  ISETP.EQ.AND P5, PT, R19.reuse, 0x14, PT ;  /* 0x000000141300780c */ /* 0x040fe20003fa2270 */
[----:B------:R-:W-:Y:S02]  /*0b20*/  VIADD R19, R19, 0x4 ;  /* 0x0000000413137836 */ /* 0x000fe40000000000 */
[----:B--2---:R-:W-:-:S03]  /*0b30*/  IMAD.WIDE.U32 R10, R10, R7, RZ ;  /* 0x000000070a0a7225 */ /* 0x004fc600078e00ff */
[----:B------:R-:W-:-:S04]  /*0b40*/  IADD3 R9, P6, PT, R10, R0, RZ ;  /* 0x000000000a097210 */ /* 0x000fc80007fde0ff */
[----:B------:R-:W-:Y:S01]  /*0b50*/  IADD3.X R0, PT, PT, R11, UR5, RZ, P6, !PT ;  /* 0x000000050b007c10 */ /* 0x000fe2000b7fe4ff */
[--C-:B------:R-:W-:Y:S02]  /*0b60*/  @P0 IMAD.MOV.U32 R6, RZ, RZ, R9.reuse ;  /* 0x000000ffff060224 */ /* 0x100fe400078e0009 */
        /* <DEDUP_REMOVED lines=21> */
[----:B------:R-:W-:Y:S01]  /*0cc0*/  @P4 IMAD.MOV.U32 R10, RZ, RZ, R6 ;  /* 0x000000ffff0a4224 */ /* 0x000fe200078e0006 */
[----:B------:R-:W-:Y:S01]  /*0cd0*/  @P4 MOV R9, R14 ;  /* 0x0000000e00094202 */ /* 0x000fe20000000f00 */
[----:B------:R-:W-:Y:S01]  /*0ce0*/  @P2 IMAD.MOV.U32 R10, RZ, RZ, R14 ;  /* 0x000000ffff0a2224 */ /* 0x000fe200078e000e */
[----:B------:R-:W-:Y:S01]  /*0cf0*/  ISETP.EQ.AND P4, PT, R11, 0x4, PT ;  /* 0x000000040b00780c */ /* 0x000fe20003f82270 */
[--C-:B------:R-:W-:Y:S02]  /*0d00*/  @P2 IMAD.MOV.U32 R9, RZ, RZ, R15.reuse ;  /* 0x000000ffff092224 */ /* 0x100fe400078e000f */
[----:B------:R-:W-:Y:S01]  /*0d10*/  @P1 IMAD.MOV.U32 R10, RZ, RZ, R15 ;  /* 0x000000ffff0a1224 */ /* 0x000fe200078e000f */
[----:B------:R-:W-:Y:S01]  /*0d20*/  @P0 MOV R10, R16 ;  /* 0x00000010000a0202 */ /* 0x000fe20000000f00 */
[----:B------:R-:W-:-:S02]  /*0d30*/  @P1 IMAD.MOV.U32 R9, RZ, RZ, R16 ;  /* 0x000000ffff091224 */ /* 0x000fc400078e0010 */
[--C-:B------:R-:W-:Y:S02]  /*0d40*/  @P0 IMAD.MOV.U32 R9, RZ, RZ, R17.reuse ;  /* 0x000000ffff090224 */ /* 0x100fe400078e0011 */
[----:B------:R-:W-:Y:S02]  /*0d50*/  @P3 IMAD.MOV.U32 R10, RZ, RZ, R17 ;  /* 0x000000ffff0a3224 */ /* 0x000fe400078e0011 */
[--C-:B------:R-:W-:Y:S01]  /*0d60*/  @P3 IMAD.MOV.U32 R9, RZ, RZ, R18.reuse ;  /* 0x000000ffff093224 */ /* 0x100fe200078e0012 */
[----:B------:R-:W-:Y:S01]  /*0d70*/  @P5 MOV R9, R0 ;  /* 0x0000000000095202 */ /* 0x000fe20000000f00 */
[----:B------:R-:W-:Y:S02]  /*0d80*/  @P5 IMAD.MOV.U32 R10, RZ, RZ, R18 ;  /* 0x000000ffff0a5224 */ /* 0x000fe400078e0012 */
[----:B------:R-:W-:Y:S01]  /*0d90*/  @P4 IMAD.MOV.U32 R10, RZ, RZ, R0 ;  /* 0x000000ffff0a4224 */ /* 0x000fe200078e0000 */
[----:B------:R-:W-:Y:S06]  /*0da0*/  @!P6 BRA `(.L_x_9) ;  /* 0x000000000028e947 */ /* 0x000fec0003800000 */
[----:B------:R-:W-:Y:S01]  /*0db0*/  @P1 IMAD.MOV.U32 R6, RZ, RZ, R14 ;  /* 0x000000ffff061224 */ /* 0x000fe200078e000e */
[----:B------:R-:W-:Y:S01]  /*0dc0*/  LOP3.LUT R7, R7, 0x1f, RZ, 0xc0, !PT ;  /* 0x0000001f07077812 */ /* 0x000fe200078ec0ff */
[----:B------:R-:W-:Y:S01]  /*0dd0*/  @P0 IMAD.MOV.U32 R6, RZ, RZ, R15 ;  /* 0x000000ffff060224 */ /* 0x000fe200078e000f */
[----:B------:R-:W-:Y:S01]  /*0de0*/  ISETP.EQ.AND P0, PT, R11, 0x8, PT ;  /* 0x000000080b00780c */ /* 0x000fe20003f02270 */
[----:B------:R-:W-:Y:S01]  /*0df0*/  @P3 IMAD.MOV.U32 R6, RZ, RZ, R16 ;  /* 0x000000ffff063224 */ /* 0x000fe200078e0010 */
[----:B------:R-:W-:Y:S01]  /*0e00*/  @P5 MOV R6, R17 ;  /* 0x0000001100065202 */ /* 0x000fe20000000f00 */
[----:B------:R-:W-:Y:S01]  /*0e10*/  @P4 IMAD.MOV.U32 R6, RZ, RZ, R18 ;  /* 0x000000ffff064224 */ /* 0x000fe200078e0012 */
[----:B------:R-:W-:-:S09]  /*0e20*/  SHF.L.W.U32.HI R9, R10, R7, R9 ;  /* 0x000000070a097219 */ /* 0x000fd20000010e09 */
[----:B------:R-:W-:-:S05]  /*0e30*/  @P0 IMAD.MOV.U32 R6, RZ, RZ, R0 ;  /* 0x000000ffff060224 */ /* 0x000fca00078e0000 */
[----:B------:R-:W-:-:S07]  /*0e40*/  SHF.L.W.U32.HI R10, R6, R7, R10 ;  /* 0x00000007060a7219 */ /* 0x000fce0000010e0a */
.L_x_9:
[----:B------:R-:W-:Y:S05]  /*0e50*/  BSYNC.RECONVERGENT B1 ;  /* 0x0000000000017941 */ /* 0x000fea0003800200 */
.L_x_8:
[C-C-:B------:R-:W-:Y:S01]  /*0e60*/  SHF.L.W.U32.HI R0, R10.reuse, 0x2, R9.reuse ;  /* 0x000000020a007819 */ /* 0x140fe20000010e09 */
[----:B------:R-:W-:Y:S01]  /*0e70*/  IMAD.SHL.U32 R10, R10, 0x4, RZ ;  /* 0x000000040a0a7824 */ /* 0x000fe200078e00ff */
[----:B------:R-:W-:Y:S01]  /*0e80*/  UMOV UR4, 0x54442d19 ;  /* 0x54442d1900047882 */ /* 0x000fe20000000000 */
[----:B------:R-:W-:Y:S01]  /*0e90*/  UMOV UR5, 0x3bf921fb ;  /* 0x3bf921fb00057882 */ /* 0x000fe20000000000 */
[----:B------:R-:W-:Y:S02]  /*0ea0*/  SHF.R.S32.HI R7, RZ, 0x1f, R0 ;  /* 0x0000001fff077819 */ /* 0x000fe40000011400 */
[----:B------:R-:W-:Y:S02]  /*0eb0*/  SHF.R.U32.HI R9, RZ, 0x1e, R9 ;  /* 0x0000001eff097819 */ /* 0x000fe40000011609 */
[C---:B------:R-:W-:Y:S02]  /*0ec0*/  LOP3.LUT R10, R7.reuse, R10, RZ, 0x3c, !PT ;  /* 0x0000000a070a7212 */ /* 0x040fe400078e3cff */
[----:B------:R-:W-:-:S02]  /*0ed0*/  LOP3.LUT R11, R7, R0, RZ, 0x3c, !PT ;  /* 0x00000000070b7212 */ /* 0x000fc400078e3cff */
[----:B------:R-:W-:Y:S02]  /*0ee0*/  ISETP.GE.AND P0, PT, R5, RZ, PT ;  /* 0x000000ff0500720c */ /* 0x000fe40003f06270 */
[----:B------:R-:W0:Y:S01]  /*0ef0*/  I2F.F64.S64 R6, R10 ;  /* 0x0000000a00067312 */ /* 0x000e220000301c00 */
[C---:B------:R-:W-:Y:S02]  /*0f00*/  LEA.HI R9, R0.reuse, R9, RZ, 0x1 ;  /* 0x0000000900097211 */ /* 0x040fe400078f08ff */
[----:B------:R-:W-:-:S03]  /*0f10*/  LOP3.LUT R5, R0, R5, RZ, 0x3c, !PT ;  /* 0x0000000500057212 */ /* 0x000fc600078e3cff */
[----:B------:R-:W-:Y:S01]  /*0f20*/  IMAD.MOV R0, RZ, RZ, -R9 ;  /* 0x000000ffff007224 */ /* 0x000fe200078e0a09 */
[----:B------:R-:W-:-:S04]  /*0f30*/  ISETP.GE.AND P1, PT, R5, RZ, PT ;  /* 0x000000ff0500720c */ /* 0x000fc80003f26270 */
[----:B------:R-:W-:Y:S01]  /*0f40*/  @!P0 MOV R9, R0 ;  /* 0x0000000000098202 */ /* 0x000fe20000000f00 */
[----:B0-----:R-:W-:-:S10]  /*0f50*/  DMUL R6, R6, UR4 ;  /* 0x0000000406067c28 */ /* 0x001fd40008000000 */
[----:B------:R-:W0:Y:S02]  /*0f60*/  F2F.F32.F64 R6, R6 ;  /* 0x0000000600067310 */ /* 0x000e240000301000 */
[----:B0-----:R-:W-:-:S07]  /*0f70*/  FSEL R0, -R6, R6, !P1 ;  /* 0x0000000606007208 */ /* 0x001fce0004800100 */
.L_x_6:
[----:B------:R-:W-:Y:S05]  /*0f80*/  BSYNC.RECONVERGENT B0 ;  /* 0x0000000000007941 */ /* 0x000fea0003800200 */
.L_x_5:
[C---:B------:R-:W-:Y:S01]  /*0f90*/  LOP3.LUT R6, R9.reuse, 0x1, RZ, 0xc0, !PT ;  /* 0x0000000109067812 */ /* 0x040fe200078ec0ff */
[----:B------:R-:W-:Y:S01]  /*0fa0*/  FMUL R5, R0, R0 ;  /* 0x0000000000057220 */ /* 0x000fe20000400000 */
[----:B------:R-:W-:Y:S02]  /*0fb0*/  VIADD R9, R9, 0x1 ;  /* 0x0000000109097836 */ /* 0x000fe40000000000 */
[----:B------:R-:W-:Y:S01]  /*0fc0*/  ISETP.NE.U32.AND P0, PT, R6, 0x1, PT ;  /* 0x000000010600780c */ /* 0x000fe20003f05070 */
[----:B------:R-:W-:Y:S01]  /*0fd0*/  FFMA R8, R5, R8, -0.0013887860113754868507 ;  /* 0xbab607ed05087423 */ /* 0x000fe20000000008 */
[----:B------:R-:W-:Y:S01]  /*0fe0*/  IMAD.MOV.U32 R6, RZ, RZ, 0x3c0885e4 ;  /* 0x3c0885e4ff067424 */ /* 0x000fe200078e00ff */
[----:B------:R-:W-:Y:S01]  /*0ff0*/  LOP3.LUT P1, RZ, R9, 0x2, RZ, 0xc0, !PT ;  /* 0x0000000209ff7812 */ /* 0x000fe2000782c0ff */
[----:B------:R-:W-:Y:S01]  /*1000*/  IMAD.MOV.U32 R7, RZ, RZ, 0x3e2aaaa8 ;  /* 0x3e2aaaa8ff077424 */ /* 0x000fe200078e00ff */
[----:B------:R-:W-:Y:S02]  /*1010*/  FSEL R0, R0, 1, !P0 ;  /* 0x3f80000000007808 */ /* 0x000fe40004000000 */
[----:B------:R-:W-:-:S02]  /*1020*/  FSEL R8, R8, -0.00019574658654164522886, P0 ;  /* 0xb94d415308087808 */ /* 0x000fc40000000000 */
[----:B------:R-:W-:Y:S02]  /*1030*/  FSEL R6, R6, 0.041666727513074874878, !P0 ;  /* 0x3d2aaabb06067808 */ /* 0x000fe40004000000 */
[----:B------:R-:W-:Y:S01]  /*1040*/  FSEL R9, -R7, -0.4999999701976776123, !P0 ;  /* 0xbeffffff07097808 */ /* 0x000fe20004000100 */
[C---:B------:R-:W-:Y:S02]  /*1050*/  FFMA R7, R5.reuse, R0, RZ ;  /* 0x0000000005077223 */ /* 0x040fe400000000ff */
[----:B------:R-:W-:-:S04]  /*1060*/  FFMA R6, R5, R8, R6 ;  /* 0x0000000805067223 */ /* 0x000fc80000000006 */
[----:B------:R-:W-:-:S04]  /*1070*/  FFMA R6, R5, R6, R9 ;  /* 0x0000000605067223 */ /* 0x000fc80000000009 */
[----:B------:R-:W-:-:S04]  /*1080*/  FFMA R7, R7, R6, R0 ;  /* 0x0000000607077223 */ /* 0x000fc80000000000 */
[----:B------:R-:W-:-:S04]  /*1090*/  @P1 FADD R7, RZ, -R7 ;  /* 0x80000007ff071221 */ /* 0x000fc80000000000 */
[----:B------:R-:W-:-:S05]  /*10a0*/  FFMA R7, R7, -0.10000000149011611938, R4 ;  /* 0xbdcccccd07077823 */ /* 0x000fca0000000004 */
[----:B------:R-:W-:Y:S01]  /*10b0*/  STG.E desc[UR6][R2.64+0xc], R7 ;  /* 0x00000c0702007986 */ /* 0x000fe2000c101906 */
[----:B------:R-:W-:Y:S05]  /*10c0*/  EXIT ;  /* 0x000000000000794d */ /* 0x000fea0003800000 */
.L_x_10:
[----:B------:R-:W-:-:S00]  /*10d0*/  BRA `(.L_x_10) ;  /* 0xfffffffc00fc7947 */ /* 0x000fc0000383ffff */
[----:B------:R-:W-:-:S00]  /*10e0*/  NOP ;  /* 0x0000000000007918 */ /* 0x000fc00000000000 */
        /* <DEDUP_REMOVED lines=9> */
.L_x_11:


//--------------------- .nv.global.init           --------------------------
	.section	.nv.global.init,"aw",@progbits
	.align	4
.nv.global.init:
	.type		__cudart_i2opi_f,@object
	.size		__cudart_i2opi_f,(.L_0 - __cudart_i2opi_f)
__cudart_i2opi_f:
        /*0000*/ 	.byte	0x41, 0x90, 0x43, 0x3c, 0x99, 0x95, 0x62, 0xdb, 0xc0, 0xdd, 0x34, 0xf5, 0xd1, 0x57, 0x27, 0xfc
        /*0010*/ 	.byte	0x29, 0x15, 0x44, 0x4e, 0x6e, 0x83, 0xf9, 0xa2
.L_0:


//--------------------- .nv.shared.reserved.0     --------------------------
	.section	.nv.shared.reserved.0,"aw",@nobits
	.weak		__nv_reservedSMEM_offset_0_alias
	.size		__nv_reservedSMEM_offset_0_alias, 0, 64
	.other		__nv_reservedSMEM_offset_0_alias,@"STO_CUDA_RESERVED_SHARED STV_DEFAULT"
__nv_reservedSMEM_offset_0_alias:
	.zero		0
	.zero		64


//--------------------- .nv.constant0._Z19updateParticlesCUDAP8Particleif --------------------------
	.section	.nv.constant0._Z19updateParticlesCUDAP8Particleif,"a",@progbits
	.sectionflags	@""
	.align	4
.nv.constant0._Z19updateParticlesCUDAP8Particleif:
	.zero		912


//--------------------- SYMBOLS --------------------------

	.type		.nv.reservedSmem.offset0,@object
	.size		.nv.reservedSmem.offset0,0x4
